//
// Generated by NVIDIA NVVM Compiler
//
// Compiler Build ID: CL-36424714
// Cuda compilation tools, release 13.0, V13.0.88
// Based on NVVM 20.0.0
//

.version 9.0
.target sm_100
.address_size 64

	// .globl	_Z8ola_cudav
.extern .func  (.param .b32 func_retval0) vprintf
(
	.param .b64 vprintf_param_0,
	.param .b64 vprintf_param_1
)
;
.global .align 1 .b8 $str[19] = {79, 108, 97, 32, 109, 117, 110, 100, 111, 32, 100, 97, 32, 71, 80, 85, 33, 10};

.visible .entry _Z8ola_cudav()
{
	.reg .b32 	%r<3>;
	.reg .b64 	%rd<3>;

	mov.u64 	%rd1, $str;
	cvta.global.u64 	%rd2, %rd1;
	{ // callseq 0, 0
	.param .b64 param0;
	st.param.b64 	[param0], %rd2;
	.param .b64 param1;
	st.param.b64 	[param1], 0;
	.param .b32 retval0;
	call.uni (retval0), 
	vprintf, 
	(
	param0, 
	param1
	);
	ld.param.b32 	%r1, [retval0];
	} // callseq 0
	ret;

}


// ===== COMPILED SASS (sm_100) =====

	.target	sm_100

	.elftype	@"ET_EXEC"


//--------------------- .note.nv.tkinfo           --------------------------
	.section	.note.nv.tkinfo,"",@"SHT_NOTE"
	.sectionflags	@"SHF_NOTE_NV_TKINFO"
	.tkinfo
        /*0018*/ 	.word	0x00000002
        /*0030*/ 	.string	""
        /*0030*/ 	.string	"ptxas"
        /*0030*/ 	.string	"Cuda compilation tools, release 13.0, V13.0.88"
        /*0030*/ 	.string	"Build cuda_13.0.r13.0/compiler.36424714_0"
        /*0030*/ 	.string	"-arch sm_100 -m 64 "



//--------------------- .note.nv.cuinfo           --------------------------
	.section	.note.nv.cuinfo,"",@"SHT_NOTE"
	.sectionflags	@"SHF_NOTE_NV_CUINFO"
        /*0018*/ 	.short	0x0002
        /*001a*/ 	.short	0x0064
        /*001c*/ 	.short	0x0082
	.zero		2


//--------------------- .nv.info                  --------------------------
	.section	.nv.info,"",@"SHT_CUDA_INFO"
	.align	4


	//----- nvinfo : EIATTR_REGCOUNT
	.align		4
        /*0000*/ 	.byte	0x04, 0x2f
        /*0002*/ 	.short	(.L_2 - .L_1)
	.align		4
.L_1:
        /*0004*/ 	.word	index@(_Z8ola_cudav)
        /*0008*/ 	.word	0x00000018


	//----- nvinfo : EIATTR_FRAME_SIZE
	.align		4
.L_2:
        /*000c*/ 	.byte	0x04, 0x11
        /*000e*/ 	.short	(.L_4 - .L_3)
	.align		4
.L_3:
        /*0010*/ 	.word	index@(_Z8ola_cudav)
        /*0014*/ 	.word	0x00000000


	//----- nvinfo : EIATTR_MIN_STACK_SIZE
	.align		4
.L_4:
        /*0018*/ 	.byte	0x04, 0x12
        /*001a*/ 	.short	(.L_6 - .L_5)
	.align		4
.L_5:
        /*001c*/ 	.word	index@(_Z8ola_cudav)
        /*0020*/ 	.word	0x00000000
.L_6:


//--------------------- .nv.compat                --------------------------
	.section	.nv.compat,"",@"SHT_CUDA_COMPAT_INFO"
	.align	4
        /*0000*/ 	.byte	0x02, 0x09, 0x00, 0x00, 0x02, 0x02, 0x01, 0x00, 0x02, 0x05, 0x05, 0x00, 0x03, 0x07, 0x01, 0x01
        /*0010*/ 	.byte	0x02, 0x03, 0x00, 0x00, 0x02, 0x06, 0x01, 0x00, 0x04, 0x0b, 0x08, 0x00, 0x09, 0x00, 0x00, 0x00
        /*0020*/ 	.byte	0x00, 0x00, 0x00, 0x00


//--------------------- .nv.info._Z8ola_cudav     --------------------------
	.section	.nv.info._Z8ola_cudav,"",@"SHT_CUDA_INFO"
	.sectionflags	@""
	.align	4


	//----- nvinfo : EIATTR_CUDA_API_VERSION
	.align		4
        /*0000*/ 	.byte	0x04, 0x37
        /*0002*/ 	.short	(.L_8 - .L_7)
.L_7:
        /*0004*/ 	.word	0x00000082


	//----- nvinfo : EIATTR_SPARSE_MMA_MASK
	.align		4
.L_8:
        /*0008*/ 	.byte	0x03, 0x50
        /*000a*/ 	.short	0x0000


	//----- nvinfo : EIATTR_MAXREG_COUNT
	.align		4
        /*000c*/ 	.byte	0x03, 0x1b
        /*000e*/ 	.short	0x00ff


	//----- nvinfo : EIATTR_EXTERNS
	.align		4
        /*0010*/ 	.byte	0x04, 0x0f
        /*0012*/ 	.short	(.L_10 - .L_9)


	//   ....[0]....
	.align		4
.L_9:
        /*0014*/ 	.word	index@(vprintf)


	//----- nvinfo : EIATTR_MERCURY_ISA_VERSION
	.align		4
.L_10:
        /*0018*/ 	.byte	0x03, 0x5f
        /*001a*/ 	.short	0x0101


	//----- nvinfo : EIATTR_VRC_CTA_INIT_COUNT
	.align		4
        /*001c*/ 	.byte	0x02, 0x4a
	.zero		1
	.zero		1


	//----- nvinfo : EIATTR_SYSCALL_OFFSETS
	.align		4
        /*0020*/ 	.byte	0x04, 0x46
        /*0022*/ 	.short	(.L_12 - .L_11)


	//   ....[0]....
.L_11:
        /*0024*/ 	.word	0x00000080


	//----- nvinfo : EIATTR_EXIT_INSTR_OFFSETS
	.align		4
.L_12:
        /*0028*/ 	.byte	0x04, 0x1c
        /*002a*/ 	.short	(.L_14 - .L_13)


	//   ....[0]....
.L_13:
        /*002c*/ 	.word	0x00000090


	//----- nvinfo : EIATTR_SW_WAR
	.align		4
.L_14:
        /*0030*/ 	.byte	0x04, 0x36
        /*0032*/ 	.short	(.L_16 - .L_15)
.L_15:
        /*0034*/ 	.word	0x00000008
.L_16:


//--------------------- .nv.callgraph             --------------------------
	.section	.nv.callgraph,"",@"SHT_CUDA_CALLGRAPH"
	.align	4
	.sectionentsize	8
	.align		4
        /*0000*/ 	.word	0x00000000
	.align		4
        /*0004*/ 	.word	0xffffffff
	.align		4
        /*0008*/ 	.word	index@(_Z8ola_cudav)
	.align		4
        /*000c*/ 	.word	index@(vprintf)
	.align		4
        /*0010*/ 	.word	0x00000000
	.align		4
        /*0014*/ 	.word	0xfffffffe
	.align		4
        /*0018*/ 	.word	0x00000000
	.align		4
        /*001c*/ 	.word	0xfffffffd
	.align		4
        /*0020*/ 	.word	0x00000000
	.align		4
        /*0024*/ 	.word	0xfffffffc


//--------------------- .nv.constant4             --------------------------
	.section	.nv.constant4,"a",@progbits
	.align	8
	.align		8
.nv.constant4:
        /*0000*/ 	.dword	vprintf
	.align		8
        /*0008*/ 	.dword	$str


//--------------------- .text._Z8ola_cudav        --------------------------
	.section	.text._Z8ola_cudav,"ax",@progbits
	.align	128
        .global         _Z8ola_cudav
        .type           _Z8ola_cudav,@function
        .size           _Z8ola_cudav,(.L_x_2 - _Z8ola_cudav)
        .other          _Z8ola_cudav,@"STO_CUDA_ENTRY STV_DEFAULT"
_Z8ola_cudav:
.text._Z8ola_cudav:
[----:B------:R-:W0:Y:S01]  /*0000*/  LDC R1, c[0x0][0x37c] ;  /* 0x0000df00ff017b82 */ /* 0x000e220000000800 */
[----:B------:R-:W-:Y:S01]  /*0010*/  MOV R0, 0x0 ;  /* 0x0000000000007802 */ /* 0x000fe20000000f00 */
[----:B------:R-:W1:Y:S01]  /*0020*/  LDCU.64 UR4, c[0x4][0x8] ;  /* 0x01000100ff0477ac */ /* 0x000e620008000a00 */
[----:B------:R-:W-:-:S05]  /*0030*/  CS2R R6, SRZ ;  /* 0x0000000000067805 */ /* 0x000fca000001ff00 */
[----:B------:R2:W3:Y:S01]  /*0040*/  LDC.64 R2, c[0x4][R0] ;  /* 0x0100000000027b82 */ /* 0x0004e20000000a00 */
[----:B-1----:R-:W-:Y:S02]  /*0050*/  IMAD.U32 R4, RZ, RZ, UR4 ;  /* 0x00000004ff047e24 */ /* 0x002fe4000f8e00ff */
[----:B--2---:R-:W-:-:S07]  /*0060*/  IMAD.U32 R5, RZ, RZ, UR5 ;  /* 0x00000005ff057e24 */ /* 0x004fce000f8e00ff */
[----:B------:R-:W-:-:S07]  /*0070*/  LEPC R20, `(.L_x_0) ;  /* 0x000000001014794e */ /* 0x000fce0000000000 */
[----:B0--3--:R-:W-:Y:S05]  /*0080*/  CALL.ABS.NOINC R2 ;  /* 0x0000000002007343 */ /* 0x009fea0003c00000 */
.L_x_0:
[----:B------:R-:W-:Y:S05]  /*0090*/  EXIT ;  /* 0x000000000000794d */ /* 0x000fea0003800000 */
.L_x_1:
[----:B------:R-:W-:-:S00]  /*00a0*/  BRA `(.L_x_1) ;  /* 0xfffffffc00fc7947 */ /* 0x000fc0000383ffff */
[----:B------:R-:W-:-:S00]  /*00b0*/  NOP ;  /* 0x0000000000007918 */ /* 0x000fc00000000000 */
        /* <DEDUP_REMOVED lines=12> */
.L_x_2:


//--------------------- .nv.global.init           --------------------------
	.section	.nv.global.init,"aw",@progbits
.nv.global.init:
	.type		$str,@object
	.size		$str,(.L_0 - $str)
$str:
        /*0000*/ 	.byte	0x4f, 0x6c, 0x61, 0x20, 0x6d, 0x75, 0x6e, 0x64, 0x6f, 0x20, 0x64, 0x61, 0x20, 0x47, 0x50, 0x55
        /*0010*/ 	.byte	0x21, 0x0a, 0x00
.L_0:


//--------------------- .nv.shared.reserved.0     --------------------------
	.section	.nv.shared.reserved.0,"aw",@nobits
	.weak		__nv_reservedSMEM_offset_0_alias
	.size		__nv_reservedSMEM_offset_0_alias, 0, 64
	.other		__nv_reservedSMEM_offset_0_alias,@"STO_CUDA_RESERVED_SHARED STV_DEFAULT"
__nv_reservedSMEM_offset_0_alias:
	.zero		0
	.zero		64


//--------------------- .nv.constant0._Z8ola_cudav --------------------------
	.section	.nv.constant0._Z8ola_cudav,"a",@progbits
	.sectionflags	@""
	.align	4
.nv.constant0._Z8ola_cudav:
	.zero		896


//--------------------- SYMBOLS --------------------------

	.type		.nv.reservedSmem.offset0,@object
	.size		.nv.reservedSmem.offset0,0x4
	.type		vprintf,@function
